//
// Generated by NVIDIA NVVM Compiler
//
// Compiler Build ID: CL-36424714
// Cuda compilation tools, release 13.0, V13.0.88
// Based on NVVM 20.0.0
//

.version 9.0
.target sm_100
.address_size 64

	// .globl	_Z6addOnePd

.visible .entry _Z6addOnePd(
	.param .u64 .ptr .align 1 _Z6addOnePd_param_0
)
{
	.reg .b32 	%r<8>;
	.reg .b64 	%rd<5>;
	.reg .b64 	%fd<3>;

	ld.param.u64 	%rd1, [_Z6addOnePd_param_0];
	cvta.to.global.u64 	%rd2, %rd1;
	mov.u32 	%r1, %ctaid.x;
	mov.u32 	%r2, %tid.x;
	mov.u32 	%r3, %tid.y;
	mov.u32 	%r4, %ntid.x;
	mov.u32 	%r5, %ntid.y;
	mad.lo.s32 	%r6, %r1, %r5, %r3;
	mad.lo.s32 	%r7, %r6, %r4, %r2;
	mul.wide.s32 	%rd3, %r7, 8;
	add.s64 	%rd4, %rd2, %rd3;
	ld.global.f64 	%fd1, [%rd4];
	add.f64 	%fd2, %fd1, 0d3FF0000000000000;
	st.global.f64 	[%rd4], %fd2;
	ret;

}


// ===== COMPILED SASS (sm_100) =====

	.target	sm_100

	.elftype	@"ET_EXEC"


//--------------------- .note.nv.tkinfo           --------------------------
	.section	.note.nv.tkinfo,"",@"SHT_NOTE"
	.sectionflags	@"SHF_NOTE_NV_TKINFO"
	.tkinfo
        /*0018*/ 	.word	0x00000002
        /*0030*/ 	.string	""
        /*0030*/ 	.string	"ptxas"
        /*0030*/ 	.string	"Cuda compilation tools, release 13.0, V13.0.88"
        /*0030*/ 	.string	"Build cuda_13.0.r13.0/compiler.36424714_0"
        /*0030*/ 	.string	"-arch sm_100 -m 64 "



//--------------------- .note.nv.cuinfo           --------------------------
	.section	.note.nv.cuinfo,"",@"SHT_NOTE"
	.sectionflags	@"SHF_NOTE_NV_CUINFO"
        /*0018*/ 	.short	0x0002
        /*001a*/ 	.short	0x0064
        /*001c*/ 	.short	0x0082
	.zero		2


//--------------------- .nv.info                  --------------------------
	.section	.nv.info,"",@"SHT_CUDA_INFO"
	.align	4


	//----- nvinfo : EIATTR_REGCOUNT
	.align		4
        /*0000*/ 	.byte	0x04, 0x2f
        /*0002*/ 	.short	(.L_1 - .L_0)
	.align		4
.L_0:
        /*0004*/ 	.word	index@(_Z6addOnePd)
        /*0008*/ 	.word	0x0000000a


	//----- nvinfo : EIATTR_FRAME_SIZE
	.align		4
.L_1:
        /*000c*/ 	.byte	0x04, 0x11
        /*000e*/ 	.short	(.L_3 - .L_2)
	.align		4
.L_2:
        /*0010*/ 	.word	index@(_Z6addOnePd)
        /*0014*/ 	.word	0x00000000


	//----- nvinfo : EIATTR_MIN_STACK_SIZE
	.align		4
.L_3:
        /*0018*/ 	.byte	0x04, 0x12
        /*001a*/ 	.short	(.L_5 - .L_4)
	.align		4
.L_4:
        /*001c*/ 	.word	index@(_Z6addOnePd)
        /*0020*/ 	.word	0x00000000
.L_5:


//--------------------- .nv.compat                --------------------------
	.section	.nv.compat,"",@"SHT_CUDA_COMPAT_INFO"
	.align	4
        /*0000*/ 	.byte	0x02, 0x09, 0x00, 0x00, 0x02, 0x02, 0x01, 0x00, 0x02, 0x05, 0x05, 0x00, 0x03, 0x07, 0x01, 0x01
        /*0010*/ 	.byte	0x02, 0x03, 0x00, 0x00, 0x02, 0x06, 0x01, 0x00, 0x04, 0x0b, 0x08, 0x00, 0x01, 0x00, 0x00, 0x00
        /*0020*/ 	.byte	0x00, 0x00, 0x00, 0x00


//--------------------- .nv.info._Z6addOnePd      --------------------------
	.section	.nv.info._Z6addOnePd,"",@"SHT_CUDA_INFO"
	.sectionflags	@""
	.align	4


	//----- nvinfo : EIATTR_CUDA_API_VERSION
	.align		4
        /*0000*/ 	.byte	0x04, 0x37
        /*0002*/ 	.short	(.L_7 - .L_6)
.L_6:
        /*0004*/ 	.word	0x00000082


	//----- nvinfo : EIATTR_KPARAM_INFO
	.align		4
.L_7:
        /*0008*/ 	.byte	0x04, 0x17
        /*000a*/ 	.short	(.L_9 - .L_8)
.L_8:
        /*000c*/ 	.word	0x00000000
        /*0010*/ 	.short	0x0000
        /*0012*/ 	.short	0x0000
        /*0014*/ 	.byte	0x00, 0xf5, 0x21, 0x00


	//----- nvinfo : EIATTR_SPARSE_MMA_MASK
	.align		4
.L_9:
        /*0018*/ 	.byte	0x03, 0x50
        /*001a*/ 	.short	0x0000


	//----- nvinfo : EIATTR_MAXREG_COUNT
	.align		4
        /*001c*/ 	.byte	0x03, 0x1b
        /*001e*/ 	.short	0x00ff


	//----- nvinfo : EIATTR_MERCURY_ISA_VERSION
	.align		4
        /*0020*/ 	.byte	0x03, 0x5f
        /*0022*/ 	.short	0x0101


	//----- nvinfo : EIATTR_VRC_CTA_INIT_COUNT
	.align		4
        /*0024*/ 	.byte	0x02, 0x4a
	.zero		1
	.zero		1


	//----- nvinfo : EIATTR_EXIT_INSTR_OFFSETS
	.align		4
        /*0028*/ 	.byte	0x04, 0x1c
        /*002a*/ 	.short	(.L_11 - .L_10)


	//   ....[0]....
.L_10:
        /*002c*/ 	.word	0x000000e0


	//----- nvinfo : EIATTR_CBANK_PARAM_SIZE
	.align		4
.L_11:
        /*0030*/ 	.byte	0x03, 0x19
        /*0032*/ 	.short	0x0008


	//----- nvinfo : EIATTR_PARAM_CBANK
	.align		4
        /*0034*/ 	.byte	0x04, 0x0a
        /*0036*/ 	.short	(.L_13 - .L_12)
	.align		4
.L_12:
        /*0038*/ 	.word	index@(.nv.constant0._Z6addOnePd)
        /*003c*/ 	.short	0x0380
        /*003e*/ 	.short	0x0008


	//----- nvinfo : EIATTR_SW_WAR
	.align		4
.L_13:
        /*0040*/ 	.byte	0x04, 0x36
        /*0042*/ 	.short	(.L_15 - .L_14)
.L_14:
        /*0044*/ 	.word	0x00000008
.L_15:


//--------------------- .nv.callgraph             --------------------------
	.section	.nv.callgraph,"",@"SHT_CUDA_CALLGRAPH"
	.align	4
	.sectionentsize	8
	.align		4
        /*0000*/ 	.word	0x00000000
	.align		4
        /*0004*/ 	.word	0xffffffff
	.align		4
        /*0008*/ 	.word	0x00000000
	.align		4
        /*000c*/ 	.word	0xfffffffe
	.align		4
        /*0010*/ 	.word	0x00000000
	.align		4
        /*0014*/ 	.word	0xfffffffd
	.align		4
        /*0018*/ 	.word	0x00000000
	.align		4
        /*001c*/ 	.word	0xfffffffc


//--------------------- .text._Z6addOnePd         --------------------------
	.section	.text._Z6addOnePd,"ax",@progbits
	.align	128
        .global         _Z6addOnePd
        .type           _Z6addOnePd,@function
        .size           _Z6addOnePd,(.L_x_1 - _Z6addOnePd)
        .other          _Z6addOnePd,@"STO_CUDA_ENTRY STV_DEFAULT"
_Z6addOnePd:
.text._Z6addOnePd:
[----:B------:R-:W-:Y:S01]  /*0000*/  LDC R1, c[0x0][0x37c] ;  /* 0x0000df00ff017b82 */ /* 0x000fe20000000800 */
[----:B------:R-:W0:Y:S01]  /*0010*/  S2R R0, SR_TID.Y ;  /* 0x0000000000007919 */ /* 0x000e220000002200 */
[----:B------:R-:W1:Y:S06]  /*0020*/  LDCU UR7, c[0x0][0x360] ;  /* 0x00006c00ff0777ac */ /* 0x000e6c0008000800 */
[----:B------:R-:W0:Y:S01]  /*0030*/  S2UR UR6, SR_CTAID.X ;  /* 0x00000000000679c3 */ /* 0x000e220000002500 */
[----:B------:R-:W1:Y:S01]  /*0040*/  S2R R5, SR_TID.X ;  /* 0x0000000000057919 */ /* 0x000e620000002100 */
[----:B------:R-:W2:Y:S06]  /*0050*/  LDCU.64 UR4, c[0x0][0x358] ;  /* 0x00006b00ff0477ac */ /* 0x000eac0008000a00 */
[----:B------:R-:W0:Y:S08]  /*0060*/  LDC R7, c[0x0][0x364] ;  /* 0x0000d900ff077b82 */ /* 0x000e300000000800 */
[----:B------:R-:W3:Y:S01]  /*0070*/  LDC.64 R2, c[0x0][0x380] ;  /* 0x0000e000ff027b82 */ /* 0x000ee20000000a00 */
[----:B0-----:R-:W-:-:S04]  /*0080*/  IMAD R0, R7, UR6, R0 ;  /* 0x0000000607007c24 */ /* 0x001fc8000f8e0200 */
[----:B-1----:R-:W-:-:S04]  /*0090*/  IMAD R5, R0, UR7, R5 ;  /* 0x0000000700057c24 */ /* 0x002fc8000f8e0205 */
[----:B---3--:R-:W-:-:S05]  /*00a0*/  IMAD.WIDE R2, R5, 0x8, R2 ;  /* 0x0000000805027825 */ /* 0x008fca00078e0202 */
[----:B--2---:R-:W2:Y:S02]  /*00b0*/  LDG.E.64 R4, desc[UR4][R2.64] ;  /* 0x0000000402047981 */ /* 0x004ea4000c1e1b00 */
[----:B--2---:R-:W-:-:S07]  /*00c0*/  DADD R4, R4, 1 ;  /* 0x3ff0000004047429 */ /* 0x004fce0000000000 */
[----:B------:R-:W-:Y:S01]  /*00d0*/  STG.E.64 desc[UR4][R2.64], R4 ;  /* 0x0000000402007986 */ /* 0x000fe2000c101b04 */
[----:B------:R-:W-:Y:S05]  /*00e0*/  EXIT ;  /* 0x000000000000794d */ /* 0x000fea0003800000 */
.L_x_0:
[----:B------:R-:W-:-:S00]  /*00f0*/  BRA `(.L_x_0) ;  /* 0xfffffffc00fc7947 */ /* 0x000fc0000383ffff */
[----:B------:R-:W-:-:S00]  /*0100*/  NOP ;  /* 0x0000000000007918 */ /* 0x000fc00000000000 */
[----:B------:R-:W-:-:S00]  /*0110*/  NOP ;  /* 0x0000000000007918 */ /* 0x000fc00000000000 */
[----:B------:R-:W-:-:S00]  /*0120*/  NOP ;  /* 0x0000000000007918 */ /* 0x000fc00000000000 */
[----:B------:R-:W-:-:S00]  /*0130*/  NOP ;  /* 0x0000000000007918 */ /* 0x000fc00000000000 */
[----:B------:R-:W-:-:S00]  /*0140*/  NOP ;  /* 0x0000000000007918 */ /* 0x000fc00000000000 */
[----:B------:R-:W-:-:S00]  /*0150*/  NOP ;  /* 0x0000000000007918 */ /* 0x000fc00000000000 */
[----:B------:R-:W-:-:S00]  /*0160*/  NOP ;  /* 0x0000000000007918 */ /* 0x000fc00000000000 */
[----:B------:R-:W-:-:S00]  /*0170*/  NOP ;  /* 0x0000000000007918 */ /* 0x000fc00000000000 */
.L_x_1:


//--------------------- .nv.shared.reserved.0     --------------------------
	.section	.nv.shared.reserved.0,"aw",@nobits
	.weak		__nv_reservedSMEM_offset_0_alias
	.size		__nv_reservedSMEM_offset_0_alias, 0, 64
	.other		__nv_reservedSMEM_offset_0_alias,@"STO_CUDA_RESERVED_SHARED STV_DEFAULT"
__nv_reservedSMEM_offset_0_alias:
	.zero		0
	.zero		64


//--------------------- .nv.constant0._Z6addOnePd --------------------------
	.section	.nv.constant0._Z6addOnePd,"a",@progbits
	.sectionflags	@""
	.align	4
.nv.constant0._Z6addOnePd:
	.zero		904


//--------------------- SYMBOLS --------------------------

	.type		.nv.reservedSmem.offset0,@object
	.size		.nv.reservedSmem.offset0,0x4
